	.headerflags	@"EF_CUDA_TEXMODE_UNIFIED EF_CUDA_64BIT_ADDRESS EF_CUDA_ACCELERATORS EF_CUDA_SM90 EF_CUDA_VIRTUAL_SM(EF_CUDA_SM90)"
	.elftype	@"ET_EXEC"


//--------------------- .nv.info                  --------------------------
	.section	.nv.info,"",@"SHT_CUDA_INFO"
	.align	4


	//----- nvinfo : EIATTR_REGCOUNT
	.align		4
        /*0000*/ 	.byte	0x04, 0x2f
        /*0002*/ 	.short	(.L_1 - .L_0)
	.align		4
.L_0:
        /*0004*/ 	.word	index@(triton_poi_fused_add_convolution_sigmoid_84)
        /*0008*/ 	.word	0x0000000d


	//----- nvinfo : EIATTR_MIN_STACK_SIZE
	.align		4
.L_1:
        /*000c*/ 	.byte	0x04, 0x12
        /*000e*/ 	.short	(.L_3 - .L_2)
	.align		4
.L_2:
        /*0010*/ 	.word	index@(triton_poi_fused_add_convolution_sigmoid_84)
        /*0014*/ 	.word	0x00000000


	//----- nvinfo : EIATTR_FRAME_SIZE
	.align		4
.L_3:
        /*0018*/ 	.byte	0x04, 0x11
        /*001a*/ 	.short	(.L_5 - .L_4)
	.align		4
.L_4:
        /*001c*/ 	.word	index@(triton_poi_fused_add_convolution_sigmoid_84)
        /*0020*/ 	.word	0x00000000


	//----- nvinfo : EIATTR_MIN_STACK_SIZE
	.align		4
.L_5:
        /*0024*/ 	.byte	0x04, 0x12
        /*0026*/ 	.short	(.L_7 - .L_6)
	.align		4
.L_6:
        /*0028*/ 	.word	index@(triton_poi_fused_add_convolution_sigmoid_84)
        /*002c*/ 	.word	0x00000000
.L_7:


//--------------------- .nv.info.triton_poi_fused_add_convolution_sigmoid_84 --------------------------
	.section	.nv.info.triton_poi_fused_add_convolution_sigmoid_84,"",@"SHT_CUDA_INFO"
	.sectionflags	@""
	.align	4


	//----- nvinfo : EIATTR_CUDA_API_VERSION
	.align		4
        /*0000*/ 	.byte	0x04, 0x37
        /*0002*/ 	.short	(.L_9 - .L_8)
.L_8:
        /*0004*/ 	.word	0x0000007c


	//----- nvinfo : EIATTR_KPARAM_INFO
	.align		4
.L_9:
        /*0008*/ 	.byte	0x04, 0x17
        /*000a*/ 	.short	(.L_11 - .L_10)
.L_10:
        /*000c*/ 	.word	0x00000000
        /*0010*/ 	.short	0x0004
        /*0012*/ 	.short	0x0020
        /*0014*/ 	.byte	0x00, 0xf0, 0x11, 0x00


	//----- nvinfo : EIATTR_KPARAM_INFO
	.align		4
.L_11:
        /*0018*/ 	.byte	0x04, 0x17
        /*001a*/ 	.short	(.L_13 - .L_12)
.L_12:
        /*001c*/ 	.word	0x00000000
        /*0020*/ 	.short	0x0003
        /*0022*/ 	.short	0x0018
        /*0024*/ 	.byte	0x00, 0xf4, 0x21, 0x00


	//----- nvinfo : EIATTR_KPARAM_INFO
	.align		4
.L_13:
        /*0028*/ 	.byte	0x04, 0x17
        /*002a*/ 	.short	(.L_15 - .L_14)
.L_14:
        /*002c*/ 	.word	0x00000000
        /*0030*/ 	.short	0x0002
        /*0032*/ 	.short	0x0010
        /*0034*/ 	.byte	0x00, 0xf4, 0x21, 0x00


	//----- nvinfo : EIATTR_KPARAM_INFO
	.align		4
.L_15:
        /*0038*/ 	.byte	0x04, 0x17
        /*003a*/ 	.short	(.L_17 - .L_16)
.L_16:
        /*003c*/ 	.word	0x00000000
        /*0040*/ 	.short	0x0001
        /*0042*/ 	.short	0x0008
        /*0044*/ 	.byte	0x00, 0xf4, 0x21, 0x00


	//----- nvinfo : EIATTR_KPARAM_INFO
	.align		4
.L_17:
        /*0048*/ 	.byte	0x04, 0x17
        /*004a*/ 	.short	(.L_19 - .L_18)
.L_18:
        /*004c*/ 	.word	0x00000000
        /*0050*/ 	.short	0x0000
        /*0052*/ 	.short	0x0000
        /*0054*/ 	.byte	0x00, 0xf4, 0x21, 0x00


	//----- nvinfo : EIATTR_SPARSE_MMA_MASK
	.align		4
.L_19:
        /*0058*/ 	.byte	0x03, 0x50
        /*005a*/ 	.short	0x0000


	//----- nvinfo : EIATTR_MAXREG_COUNT
	.align		4
        /*005c*/ 	.byte	0x03, 0x1b
        /*005e*/ 	.short	0x00ff


	//----- nvinfo : EIATTR_EXIT_INSTR_OFFSETS
	.align		4
        /*0060*/ 	.byte	0x04, 0x1c
        /*0062*/ 	.short	(.L_21 - .L_20)


	//   ....[0]....
.L_20:
        /*0064*/ 	.word	0x000002d0


	//----- nvinfo : EIATTR_REQNTID
	.align		4
.L_21:
        /*0068*/ 	.byte	0x04, 0x10
        /*006a*/ 	.short	(.L_23 - .L_22)
.L_22:
        /*006c*/ 	.word	0x00000080
        /*0070*/ 	.word	0x00000001
        /*0074*/ 	.word	0x00000001


	//----- nvinfo : EIATTR_CBANK_PARAM_SIZE
	.align		4
.L_23:
        /*0078*/ 	.byte	0x03, 0x19
        /*007a*/ 	.short	0x0024


	//----- nvinfo : EIATTR_PARAM_CBANK
	.align		4
        /*007c*/ 	.byte	0x04, 0x0a
        /*007e*/ 	.short	(.L_25 - .L_24)
	.align		4
.L_24:
        /*0080*/ 	.word	index@(.nv.constant0.triton_poi_fused_add_convolution_sigmoid_84)
        /*0084*/ 	.short	0x0210
        /*0086*/ 	.short	0x0024


	//----- nvinfo : EIATTR_SW_WAR
	.align		4
.L_25:
        /*0088*/ 	.byte	0x04, 0x36
        /*008a*/ 	.short	(.L_27 - .L_26)
.L_26:
        /*008c*/ 	.word	0x00000008
.L_27:


//--------------------- .nv.callgraph             --------------------------
	.section	.nv.callgraph,"",@"SHT_CUDA_CALLGRAPH"
	.align	4
	.sectionentsize	8
	.align		4
        /*0000*/ 	.word	0x00000000
	.align		4
        /*0004*/ 	.word	0xffffffff
	.align		4
        /*0008*/ 	.word	0x00000000
	.align		4
        /*000c*/ 	.word	0xfffffffe
	.align		4
        /*0010*/ 	.word	0x00000000
	.align		4
        /*0014*/ 	.word	0xfffffffd
	.align		4
        /*0018*/ 	.word	0x00000000
	.align		4
        /*001c*/ 	.word	0xfffffffc


//--------------------- .text.triton_poi_fused_add_convolution_sigmoid_84 --------------------------
	.section	.text.triton_poi_fused_add_convolution_sigmoid_84,"ax",@progbits
	.align	128
        .global         triton_poi_fused_add_convolution_sigmoid_84
        .type           triton_poi_fused_add_convolution_sigmoid_84,@function
        .size           triton_poi_fused_add_convolution_sigmoid_84,(.L_x_1 - triton_poi_fused_add_convolution_sigmoid_84)
        .other          triton_poi_fused_add_convolution_sigmoid_84,@"STO_CUDA_ENTRY STV_DEFAULT"
triton_poi_fused_add_convolution_sigmoid_84:
.text.triton_poi_fused_add_convolution_sigmoid_84:
[----:B------:R-:W-:Y:S01]  /*0000*/  LDC R1, c[0x0][0x28] ;  /* 0x00000a00ff017b82 */ /* 0x000fe20000000800 */
[----:B------:R-:W1:Y:S07]  /*0010*/  S2R R0, SR_TID.X ;  /* 0x0000000000007919 */ /* 0x000e6e0000002100 */
[----:B------:R-:W2:Y:S01]  /*0020*/  LDC.64 R2, c[0x0][0x210] ;  /* 0x00008400ff027b82 */ /* 0x000ea20000000a00 */
[----:B------:R-:W-:Y:S01]  /*0030*/  ULDC.64 UR4, c[0x0][0x208] ;  /* 0x0000820000047ab9 */ /* 0x000fe20000000a00 */
[----:B------:R-:W3:Y:S06]  /*0040*/  S2R R9, SR_CTAID.X ;  /* 0x0000000000097919 */ /* 0x000eec0000002500 */
[----:B------:R-:W4:Y:S08]  /*0050*/  LDC.64 R4, c[0x0][0x218] ;  /* 0x00008600ff047b82 */ /* 0x000f300000000a00 */
[----:B------:R-:W5:Y:S01]  /*0060*/  LDC.64 R6, c[0x0][0x220] ;  /* 0x00008800ff067b82 */ /* 0x000f620000000a00 */
[----:B-1----:R-:W-:-:S04]  /*0070*/  LOP3.LUT R0, R0, 0x7f, RZ, 0xc0, !PT ;  /* 0x0000007f00007812 */ /* 0x002fc800078ec0ff */
[----:B---3--:R-:W-:-:S05]  /*0080*/  LEA R0, R9, R0, 0x7 ;  /* 0x0000000009007211 */ /* 0x008fca00078e38ff */
[C---:B--2---:R-:W-:Y:S01]  /*0090*/  IMAD.WIDE R2, R0.reuse, 0x4, R2 ;  /* 0x0000000400027825 */ /* 0x044fe200078e0202 */
[----:B-----5:R-:W2:Y:S03]  /*00a0*/  LDG.E R7, desc[UR4][R6.64] ;  /* 0x0000000406077981 */ /* 0x020ea6000c1e1900 */
[----:B----4-:R-:W-:Y:S01]  /*00b0*/  IMAD.WIDE R4, R0, 0x4, R4 ;  /* 0x0000000400047825 */ /* 0x010fe200078e0204 */
[----:B------:R-:W2:Y:S05]  /*00c0*/  LDG.E R8, desc[UR4][R2.64] ;  /* 0x0000000402087981 */ /* 0x000eaa000c1e1900 */
[----:B------:R-:W3:Y:S01]  /*00d0*/  LDG.E R4, desc[UR4][R4.64] ;  /* 0x0000000404047981 */ /* 0x000ee2000c1e1900 */
[----:B--2---:R-:W-:-:S04]  /*00e0*/  FADD R9, R8, R7 ;  /* 0x0000000708097221 */ /* 0x004fc80000000000 */
[----:B---3--:R-:W-:Y:S01]  /*00f0*/  FADD R9, R4, R9 ;  /* 0x0000000904097221 */ /* 0x008fe20000000000 */
[----:B------:R-:W-:-:S03]  /*0100*/  FADD R8, RZ, -R4 ;  /* 0x80000004ff087221 */ /* 0x000fc60000000000 */
[----:B------:R-:W-:Y:S01]  /*0110*/  FADD R9, RZ, -R9 ;  /* 0x80000009ff097221 */ /* 0x000fe20000000000 */
[----:B------:R-:W-:-:S03]  /*0120*/  FMUL R8, R8, 1.4426950216293334961 ;  /* 0x3fb8aa3b08087820 */ /* 0x000fc60000400000 */
[----:B------:R-:W-:Y:S02]  /*0130*/  FMUL R9, R9, 1.4426950216293334961 ;  /* 0x3fb8aa3b09097820 */ /* 0x000fe40000400000 */
[----:B------:R-:W-:-:S03]  /*0140*/  FSETP.GEU.AND P1, PT, R8, -126, PT ;  /* 0xc2fc00000800780b */ /* 0x000fc60003f2e000 */
[----:B------:R-:W-:-:S10]  /*0150*/  FSETP.GEU.AND P0, PT, R9, -126, PT ;  /* 0xc2fc00000900780b */ /* 0x000fd40003f0e000 */
[----:B------:R-:W-:-:S03]  /*0160*/  @!P1 FMUL R8, R8, 0.5 ;  /* 0x3f00000008089820 */ /* 0x000fc60000400000 */
[----:B------:R-:W-:Y:S01]  /*0170*/  @!P0 FMUL R9, R9, 0.5 ;  /* 0x3f00000009098820 */ /* 0x000fe20000400000 */
[----:B------:R-:W1:Y:S08]  /*0180*/  MUFU.EX2 R4, R8 ;  /* 0x0000000800047308 */ /* 0x000e700000000800 */
[----:B------:R2:W3:Y:S01]  /*0190*/  MUFU.EX2 R6, R9 ;  /* 0x0000000900067308 */ /* 0x0004e20000000800 */
[----:B-1----:R-:W-:Y:S01]  /*01a0*/  @!P1 FMUL R4, R4, R4 ;  /* 0x0000000404049220 */ /* 0x002fe20000400000 */
[----:B--2---:R-:W-:-:S03]  /*01b0*/  HFMA2.MMA R9, -RZ, RZ, 1.625, 0 ;  /* 0x3e800000ff097435 */ /* 0x004fc600000001ff */
[----:B------:R-:W-:Y:S02]  /*01c0*/  FADD R10, R4, 1 ;  /* 0x3f800000040a7421 */ /* 0x000fe40000000000 */
[----:B------:R-:W1:Y:S01]  /*01d0*/  LDC.64 R4, c[0x0][0x228] ;  /* 0x00008a00ff047b82 */ /* 0x000e620000000a00 */
[----:B---3--:R-:W-:Y:S02]  /*01e0*/  @!P0 FMUL R6, R6, R6 ;  /* 0x0000000606068220 */ /* 0x008fe40000400000 */
[----:B------:R-:W-:Y:S02]  /*01f0*/  FSETP.GT.AND P1, PT, R10, 8.50705917302346158658e+37, PT ;  /* 0x7e8000000a00780b */ /* 0x000fe40003f24000 */
[----:B------:R-:W-:-:S05]  /*0200*/  FADD R6, R6, 1 ;  /* 0x3f80000006067421 */ /* 0x000fca0000000000 */
[----:B------:R-:W-:-:S04]  /*0210*/  FSETP.GT.AND P0, PT, R6, 8.50705917302346158658e+37, PT ;  /* 0x7e8000000600780b */ /* 0x000fc80003f04000 */
[C---:B------:R-:W-:Y:S02]  /*0220*/  FSEL R7, R9.reuse, 1, P0 ;  /* 0x3f80000009077808 */ /* 0x040fe40000000000 */
[----:B------:R-:W-:Y:S01]  /*0230*/  @P1 FMUL R10, R10, 0.25 ;  /* 0x3e8000000a0a1820 */ /* 0x000fe20000400000 */
[----:B------:R-:W-:-:S05]  /*0240*/  FSEL R9, R9, 1, P1 ;  /* 0x3f80000009097808 */ /* 0x000fca0000800000 */
[----:B------:R-:W2:Y:S01]  /*0250*/  MUFU.RCP R10, R10 ;  /* 0x0000000a000a7308 */ /* 0x000ea20000001000 */
[----:B------:R-:W-:Y:S01]  /*0260*/  @P0 FMUL R6, R6, 0.25 ;  /* 0x3e80000006060820 */ /* 0x000fe20000400000 */
[----:B-1----:R-:W-:-:S06]  /*0270*/  IMAD.WIDE R4, R0, 0x4, R4 ;  /* 0x0000000400047825 */ /* 0x002fcc00078e0204 */
[----:B------:R-:W1:Y:S01]  /*0280*/  MUFU.RCP R6, R6 ;  /* 0x0000000600067308 */ /* 0x000e620000001000 */
[----:B--2---:R-:W-:Y:S01]  /*0290*/  FMUL R9, R10, R9 ;  /* 0x000000090a097220 */ /* 0x004fe20000400000 */
[----:B-1----:R-:W-:-:S05]  /*02a0*/  FMUL R7, R6, R7 ;  /* 0x0000000706077220 */ /* 0x002fca0000400000 */
[----:B------:R-:W-:Y:S04]  /*02b0*/  STG.E desc[UR4][R2.64], R7 ;  /* 0x0000000702007986 */ /* 0x000fe8000c101904 */
[----:B------:R-:W-:Y:S01]  /*02c0*/  STG.E desc[UR4][R4.64], R9 ;  /* 0x0000000904007986 */ /* 0x000fe2000c101904 */
[----:B------:R-:W-:Y:S05]  /*02d0*/  EXIT ;  /* 0x000000000000794d */ /* 0x000fea0003800000 */
.L_x_0:
[----:B------:R-:W-:-:S00]  /*02e0*/  BRA `(.L_x_0) ;  /* 0xfffffffc00fc7947 */ /* 0x000fc0000383ffff */
[----:B------:R-:W-:-:S00]  /*02f0*/  NOP ;  /* 0x0000000000007918 */ /* 0x000fc00000000000 */
        /* <DEDUP_REMOVED lines=8> */
.L_x_1:


//--------------------- .nv.constant0.triton_poi_fused_add_convolution_sigmoid_84 --------------------------
	.section	.nv.constant0.triton_poi_fused_add_convolution_sigmoid_84,"a",@progbits
	.sectionflags	@""
	.align	4
.nv.constant0.triton_poi_fused_add_convolution_sigmoid_84:
	.zero		564
